//
// Generated by NVIDIA NVVM Compiler
//
// Compiler Build ID: CL-36424714
// Cuda compilation tools, release 13.0, V13.0.88
// Based on NVVM 20.0.0
//

.version 9.0
.target sm_100
.address_size 64

	// .globl	_Z10matrixCUDAPfS_S_i

.visible .entry _Z10matrixCUDAPfS_S_i(
	.param .u64 .ptr .align 1 _Z10matrixCUDAPfS_S_i_param_0,
	.param .u64 .ptr .align 1 _Z10matrixCUDAPfS_S_i_param_1,
	.param .u64 .ptr .align 1 _Z10matrixCUDAPfS_S_i_param_2,
	.param .u32 _Z10matrixCUDAPfS_S_i_param_3
)
{
	.reg .pred 	%p<10>;
	.reg .b32 	%r<81>;
	.reg .b32 	%f<133>;
	.reg .b64 	%rd<47>;

	ld.param.u64 	%rd4, [_Z10matrixCUDAPfS_S_i_param_0];
	ld.param.u64 	%rd5, [_Z10matrixCUDAPfS_S_i_param_1];
	ld.param.u64 	%rd3, [_Z10matrixCUDAPfS_S_i_param_2];
	ld.param.u32 	%r44, [_Z10matrixCUDAPfS_S_i_param_3];
	cvta.to.global.u64 	%rd1, %rd5;
	cvta.to.global.u64 	%rd2, %rd4;
	mov.u32 	%r45, %tid.x;
	mov.u32 	%r46, %ntid.x;
	mov.u32 	%r47, %ctaid.x;
	mad.lo.s32 	%r1, %r46, %r47, %r45;
	mov.u32 	%r2, %tid.y;
	mov.u32 	%r48, %ntid.y;
	mov.u32 	%r49, %ctaid.y;
	mul.lo.s32 	%r3, %r48, %r49;
	add.s32 	%r50, %r3, %r2;
	max.s32 	%r51, %r1, %r50;
	setp.ge.s32 	%p1, %r51, %r44;
	@%p1 bra 	$L__BB0_13;
	mul.lo.s32 	%r5, %r44, %r1;
	and.b32  	%r6, %r44, 7;
	setp.lt.u32 	%p2, %r44, 8;
	mov.b32 	%r79, 0;
	mov.f32 	%f124, 0f00000000;
	mov.f32 	%f132, %f124;
	@%p2 bra 	$L__BB0_4;
	and.b32  	%r79, %r44, 2147483640;
	neg.s32 	%r77, %r79;
	add.s32 	%r53, %r2, %r44;
	add.s32 	%r76, %r53, %r3;
	shl.b32 	%r10, %r44, 3;
	shl.b32 	%r54, %r44, 1;
	add.s32 	%r75, %r50, %r54;
	mad.lo.s32 	%r74, %r44, 3, %r50;
	shl.b32 	%r55, %r44, 2;
	add.s32 	%r73, %r50, %r55;
	mad.lo.s32 	%r72, %r44, 5, %r50;
	mad.lo.s32 	%r71, %r44, 6, %r50;
	mad.lo.s32 	%r70, %r44, 7, %r50;
	mov.f32 	%f124, 0f00000000;
	mov.u32 	%r68, %r5;
	mov.u32 	%r69, %r50;
$L__BB0_3:
	.pragma "nounroll";
	mul.wide.s32 	%rd6, %r68, 4;
	add.s64 	%rd7, %rd2, %rd6;
	ld.global.f32 	%f23, [%rd7];
	mul.wide.u32 	%rd8, %r69, 4;
	add.s64 	%rd9, %rd1, %rd8;
	ld.global.f32 	%f24, [%rd9];
	mul.f32 	%f25, %f23, %f24;
	sub.f32 	%f26, %f124, %f25;
	sub.f32 	%f27, %f132, %f26;
	sub.f32 	%f28, %f27, %f132;
	add.f32 	%f29, %f26, %f28;
	ld.global.f32 	%f30, [%rd7+4];
	mul.wide.u32 	%rd10, %r76, 4;
	add.s64 	%rd11, %rd1, %rd10;
	ld.global.f32 	%f31, [%rd11];
	mul.f32 	%f32, %f30, %f31;
	sub.f32 	%f33, %f29, %f32;
	sub.f32 	%f34, %f27, %f33;
	sub.f32 	%f35, %f34, %f27;
	add.f32 	%f36, %f33, %f35;
	ld.global.f32 	%f37, [%rd7+8];
	mul.wide.u32 	%rd12, %r75, 4;
	add.s64 	%rd13, %rd1, %rd12;
	ld.global.f32 	%f38, [%rd13];
	mul.f32 	%f39, %f37, %f38;
	sub.f32 	%f40, %f36, %f39;
	sub.f32 	%f41, %f34, %f40;
	sub.f32 	%f42, %f41, %f34;
	add.f32 	%f43, %f40, %f42;
	ld.global.f32 	%f44, [%rd7+12];
	mul.wide.u32 	%rd14, %r74, 4;
	add.s64 	%rd15, %rd1, %rd14;
	ld.global.f32 	%f45, [%rd15];
	mul.f32 	%f46, %f44, %f45;
	sub.f32 	%f47, %f43, %f46;
	sub.f32 	%f48, %f41, %f47;
	sub.f32 	%f49, %f48, %f41;
	add.f32 	%f50, %f47, %f49;
	ld.global.f32 	%f51, [%rd7+16];
	mul.wide.u32 	%rd16, %r73, 4;
	add.s64 	%rd17, %rd1, %rd16;
	ld.global.f32 	%f52, [%rd17];
	mul.f32 	%f53, %f51, %f52;
	sub.f32 	%f54, %f50, %f53;
	sub.f32 	%f55, %f48, %f54;
	sub.f32 	%f56, %f55, %f48;
	add.f32 	%f57, %f54, %f56;
	ld.global.f32 	%f58, [%rd7+20];
	mul.wide.u32 	%rd18, %r72, 4;
	add.s64 	%rd19, %rd1, %rd18;
	ld.global.f32 	%f59, [%rd19];
	mul.f32 	%f60, %f58, %f59;
	sub.f32 	%f61, %f57, %f60;
	sub.f32 	%f62, %f55, %f61;
	sub.f32 	%f63, %f62, %f55;
	add.f32 	%f64, %f61, %f63;
	ld.global.f32 	%f65, [%rd7+24];
	mul.wide.u32 	%rd20, %r71, 4;
	add.s64 	%rd21, %rd1, %rd20;
	ld.global.f32 	%f66, [%rd21];
	mul.f32 	%f67, %f65, %f66;
	sub.f32 	%f68, %f64, %f67;
	sub.f32 	%f69, %f62, %f68;
	sub.f32 	%f70, %f69, %f62;
	add.f32 	%f71, %f68, %f70;
	ld.global.f32 	%f72, [%rd7+28];
	mul.wide.u32 	%rd22, %r70, 4;
	add.s64 	%rd23, %rd1, %rd22;
	ld.global.f32 	%f73, [%rd23];
	mul.f32 	%f74, %f72, %f73;
	sub.f32 	%f75, %f71, %f74;
	sub.f32 	%f132, %f69, %f75;
	sub.f32 	%f76, %f132, %f69;
	add.f32 	%f124, %f75, %f76;
	add.s32 	%r77, %r77, 8;
	add.s32 	%r76, %r76, %r10;
	add.s32 	%r75, %r75, %r10;
	add.s32 	%r74, %r74, %r10;
	add.s32 	%r73, %r73, %r10;
	add.s32 	%r72, %r72, %r10;
	add.s32 	%r71, %r71, %r10;
	add.s32 	%r70, %r70, %r10;
	add.s32 	%r69, %r69, %r10;
	add.s32 	%r68, %r68, 8;
	setp.ne.s32 	%p3, %r77, 0;
	@%p3 bra 	$L__BB0_3;
$L__BB0_4:
	setp.eq.s32 	%p4, %r6, 0;
	@%p4 bra 	$L__BB0_12;
	and.b32  	%r38, %r44, 3;
	setp.lt.u32 	%p5, %r6, 4;
	@%p5 bra 	$L__BB0_7;
	add.s32 	%r56, %r79, %r5;
	mul.wide.s32 	%rd24, %r56, 4;
	add.s64 	%rd25, %rd2, %rd24;
	ld.global.f32 	%f78, [%rd25];
	mad.lo.s32 	%r57, %r79, %r44, %r50;
	mul.wide.u32 	%rd26, %r57, 4;
	add.s64 	%rd27, %rd1, %rd26;
	ld.global.f32 	%f79, [%rd27];
	mul.f32 	%f80, %f78, %f79;
	sub.f32 	%f81, %f124, %f80;
	sub.f32 	%f82, %f132, %f81;
	sub.f32 	%f83, %f82, %f132;
	add.f32 	%f84, %f81, %f83;
	ld.global.f32 	%f85, [%rd25+4];
	add.s32 	%r58, %r57, %r44;
	mul.wide.u32 	%rd28, %r58, 4;
	add.s64 	%rd29, %rd1, %rd28;
	ld.global.f32 	%f86, [%rd29];
	mul.f32 	%f87, %f85, %f86;
	sub.f32 	%f88, %f84, %f87;
	sub.f32 	%f89, %f82, %f88;
	sub.f32 	%f90, %f89, %f82;
	add.f32 	%f91, %f88, %f90;
	ld.global.f32 	%f92, [%rd25+8];
	add.s32 	%r59, %r58, %r44;
	mul.wide.u32 	%rd30, %r59, 4;
	add.s64 	%rd31, %rd1, %rd30;
	ld.global.f32 	%f93, [%rd31];
	mul.f32 	%f94, %f92, %f93;
	sub.f32 	%f95, %f91, %f94;
	sub.f32 	%f96, %f89, %f95;
	sub.f32 	%f97, %f96, %f89;
	add.f32 	%f98, %f95, %f97;
	ld.global.f32 	%f99, [%rd25+12];
	add.s32 	%r60, %r59, %r44;
	mul.wide.u32 	%rd32, %r60, 4;
	add.s64 	%rd33, %rd1, %rd32;
	ld.global.f32 	%f100, [%rd33];
	mul.f32 	%f101, %f99, %f100;
	sub.f32 	%f102, %f98, %f101;
	sub.f32 	%f132, %f96, %f102;
	sub.f32 	%f103, %f132, %f96;
	add.f32 	%f124, %f102, %f103;
	add.s32 	%r79, %r79, 4;
$L__BB0_7:
	setp.eq.s32 	%p6, %r38, 0;
	@%p6 bra 	$L__BB0_12;
	setp.eq.s32 	%p7, %r38, 1;
	@%p7 bra 	$L__BB0_10;
	add.s32 	%r61, %r79, %r5;
	mul.wide.s32 	%rd34, %r61, 4;
	add.s64 	%rd35, %rd2, %rd34;
	ld.global.f32 	%f105, [%rd35];
	mad.lo.s32 	%r62, %r79, %r44, %r50;
	mul.wide.u32 	%rd36, %r62, 4;
	add.s64 	%rd37, %rd1, %rd36;
	ld.global.f32 	%f106, [%rd37];
	mul.f32 	%f107, %f105, %f106;
	sub.f32 	%f108, %f124, %f107;
	sub.f32 	%f109, %f132, %f108;
	sub.f32 	%f110, %f109, %f132;
	add.f32 	%f111, %f108, %f110;
	ld.global.f32 	%f112, [%rd35+4];
	add.s32 	%r63, %r62, %r44;
	mul.wide.u32 	%rd38, %r63, 4;
	add.s64 	%rd39, %rd1, %rd38;
	ld.global.f32 	%f113, [%rd39];
	mul.f32 	%f114, %f112, %f113;
	sub.f32 	%f115, %f111, %f114;
	sub.f32 	%f132, %f109, %f115;
	sub.f32 	%f116, %f132, %f109;
	add.f32 	%f124, %f115, %f116;
	add.s32 	%r79, %r79, 2;
$L__BB0_10:
	and.b32  	%r64, %r44, 1;
	setp.eq.b32 	%p8, %r64, 1;
	not.pred 	%p9, %p8;
	@%p9 bra 	$L__BB0_12;
	add.s32 	%r65, %r79, %r5;
	mul.wide.s32 	%rd40, %r65, 4;
	add.s64 	%rd41, %rd2, %rd40;
	ld.global.f32 	%f117, [%rd41];
	mad.lo.s32 	%r66, %r79, %r44, %r50;
	mul.wide.u32 	%rd42, %r66, 4;
	add.s64 	%rd43, %rd1, %rd42;
	ld.global.f32 	%f118, [%rd43];
	mul.f32 	%f119, %f117, %f118;
	sub.f32 	%f120, %f124, %f119;
	sub.f32 	%f132, %f132, %f120;
$L__BB0_12:
	add.s32 	%r67, %r5, %r50;
	cvta.to.global.u64 	%rd44, %rd3;
	mul.wide.s32 	%rd45, %r67, 4;
	add.s64 	%rd46, %rd44, %rd45;
	st.global.f32 	[%rd46], %f132;
$L__BB0_13:
	ret;

}


// ===== COMPILED SASS (sm_100) =====

	.target	sm_100

	.elftype	@"ET_EXEC"


//--------------------- .note.nv.tkinfo           --------------------------
	.section	.note.nv.tkinfo,"",@"SHT_NOTE"
	.sectionflags	@"SHF_NOTE_NV_TKINFO"
	.tkinfo
        /*0018*/ 	.word	0x00000002
        /*0030*/ 	.string	""
        /*0030*/ 	.string	"ptxas"
        /*0030*/ 	.string	"Cuda compilation tools, release 13.0, V13.0.88"
        /*0030*/ 	.string	"Build cuda_13.0.r13.0/compiler.36424714_0"
        /*0030*/ 	.string	"-arch sm_100 -m 64 "



//--------------------- .note.nv.cuinfo           --------------------------
	.section	.note.nv.cuinfo,"",@"SHT_NOTE"
	.sectionflags	@"SHF_NOTE_NV_CUINFO"
        /*0018*/ 	.short	0x0002
        /*001a*/ 	.short	0x0064
        /*001c*/ 	.short	0x0082
	.zero		2


//--------------------- .nv.info                  --------------------------
	.section	.nv.info,"",@"SHT_CUDA_INFO"
	.align	4


	//----- nvinfo : EIATTR_REGCOUNT
	.align		4
        /*0000*/ 	.byte	0x04, 0x2f
        /*0002*/ 	.short	(.L_1 - .L_0)
	.align		4
.L_0:
        /*0004*/ 	.word	index@(_Z10matrixCUDAPfS_S_i)
        /*0008*/ 	.word	0x00000020


	//----- nvinfo : EIATTR_FRAME_SIZE
	.align		4
.L_1:
        /*000c*/ 	.byte	0x04, 0x11
        /*000e*/ 	.short	(.L_3 - .L_2)
	.align		4
.L_2:
        /*0010*/ 	.word	index@(_Z10matrixCUDAPfS_S_i)
        /*0014*/ 	.word	0x00000000


	//----- nvinfo : EIATTR_MIN_STACK_SIZE
	.align		4
.L_3:
        /*0018*/ 	.byte	0x04, 0x12
        /*001a*/ 	.short	(.L_5 - .L_4)
	.align		4
.L_4:
        /*001c*/ 	.word	index@(_Z10matrixCUDAPfS_S_i)
        /*0020*/ 	.word	0x00000000
.L_5:


//--------------------- .nv.compat                --------------------------
	.section	.nv.compat,"",@"SHT_CUDA_COMPAT_INFO"
	.align	4
        /*0000*/ 	.byte	0x02, 0x09, 0x00, 0x00, 0x02, 0x02, 0x01, 0x00, 0x02, 0x05, 0x05, 0x00, 0x03, 0x07, 0x01, 0x01
        /*0010*/ 	.byte	0x02, 0x03, 0x00, 0x00, 0x02, 0x06, 0x01, 0x00, 0x04, 0x0b, 0x08, 0x00, 0x09, 0x00, 0x00, 0x00
        /*0020*/ 	.byte	0x00, 0x00, 0x00, 0x00


//--------------------- .nv.info._Z10matrixCUDAPfS_S_i --------------------------
	.section	.nv.info._Z10matrixCUDAPfS_S_i,"",@"SHT_CUDA_INFO"
	.sectionflags	@""
	.align	4


	//----- nvinfo : EIATTR_CUDA_API_VERSION
	.align		4
        /*0000*/ 	.byte	0x04, 0x37
        /*0002*/ 	.short	(.L_7 - .L_6)
.L_6:
        /*0004*/ 	.word	0x00000082


	//----- nvinfo : EIATTR_KPARAM_INFO
	.align		4
.L_7:
        /*0008*/ 	.byte	0x04, 0x17
        /*000a*/ 	.short	(.L_9 - .L_8)
.L_8:
        /*000c*/ 	.word	0x00000000
        /*0010*/ 	.short	0x0003
        /*0012*/ 	.short	0x0018
        /*0014*/ 	.byte	0x00, 0xf0, 0x11, 0x00


	//----- nvinfo : EIATTR_KPARAM_INFO
	.align		4
.L_9:
        /*0018*/ 	.byte	0x04, 0x17
        /*001a*/ 	.short	(.L_11 - .L_10)
.L_10:
        /*001c*/ 	.word	0x00000000
        /*0020*/ 	.short	0x0002
        /*0022*/ 	.short	0x0010
        /*0024*/ 	.byte	0x00, 0xf5, 0x21, 0x00


	//----- nvinfo : EIATTR_KPARAM_INFO
	.align		4
.L_11:
        /*0028*/ 	.byte	0x04, 0x17
        /*002a*/ 	.short	(.L_13 - .L_12)
.L_12:
        /*002c*/ 	.word	0x00000000
        /*0030*/ 	.short	0x0001
        /*0032*/ 	.short	0x0008
        /*0034*/ 	.byte	0x00, 0xf5, 0x21, 0x00


	//----- nvinfo : EIATTR_KPARAM_INFO
	.align		4
.L_13:
        /*0038*/ 	.byte	0x04, 0x17
        /*003a*/ 	.short	(.L_15 - .L_14)
.L_14:
        /*003c*/ 	.word	0x00000000
        /*0040*/ 	.short	0x0000
        /*0042*/ 	.short	0x0000
        /*0044*/ 	.byte	0x00, 0xf5, 0x21, 0x00


	//----- nvinfo : EIATTR_SPARSE_MMA_MASK
	.align		4
.L_15:
        /*0048*/ 	.byte	0x03, 0x50
        /*004a*/ 	.short	0x0000


	//----- nvinfo : EIATTR_MAXREG_COUNT
	.align		4
        /*004c*/ 	.byte	0x03, 0x1b
        /*004e*/ 	.short	0x00ff


	//----- nvinfo : EIATTR_MERCURY_ISA_VERSION
	.align		4
        /*0050*/ 	.byte	0x03, 0x5f
        /*0052*/ 	.short	0x0101


	//----- nvinfo : EIATTR_VRC_CTA_INIT_COUNT
	.align		4
        /*0054*/ 	.byte	0x02, 0x4a
	.zero		1
	.zero		1


	//----- nvinfo : EIATTR_EXIT_INSTR_OFFSETS
	.align		4
        /*0058*/ 	.byte	0x04, 0x1c
        /*005a*/ 	.short	(.L_17 - .L_16)


	//   ....[0]....
.L_16:
        /*005c*/ 	.word	0x000000d0


	//   ....[1]....
        /*0060*/ 	.word	0x00000bb0


	//----- nvinfo : EIATTR_CBANK_PARAM_SIZE
	.align		4
.L_17:
        /*0064*/ 	.byte	0x03, 0x19
        /*0066*/ 	.short	0x001c


	//----- nvinfo : EIATTR_PARAM_CBANK
	.align		4
        /*0068*/ 	.byte	0x04, 0x0a
        /*006a*/ 	.short	(.L_19 - .L_18)
	.align		4
.L_18:
        /*006c*/ 	.word	index@(.nv.constant0._Z10matrixCUDAPfS_S_i)
        /*0070*/ 	.short	0x0380
        /*0072*/ 	.short	0x001c


	//----- nvinfo : EIATTR_SW_WAR
	.align		4
.L_19:
        /*0074*/ 	.byte	0x04, 0x36
        /*0076*/ 	.short	(.L_21 - .L_20)
.L_20:
        /*0078*/ 	.word	0x00000008
.L_21:


//--------------------- .nv.callgraph             --------------------------
	.section	.nv.callgraph,"",@"SHT_CUDA_CALLGRAPH"
	.align	4
	.sectionentsize	8
	.align		4
        /*0000*/ 	.word	0x00000000
	.align		4
        /*0004*/ 	.word	0xffffffff
	.align		4
        /*0008*/ 	.word	0x00000000
	.align		4
        /*000c*/ 	.word	0xfffffffe
	.align		4
        /*0010*/ 	.word	0x00000000
	.align		4
        /*0014*/ 	.word	0xfffffffd
	.align		4
        /*0018*/ 	.word	0x00000000
	.align		4
        /*001c*/ 	.word	0xfffffffc


//--------------------- .text._Z10matrixCUDAPfS_S_i --------------------------
	.section	.text._Z10matrixCUDAPfS_S_i,"ax",@progbits
	.align	128
        .global         _Z10matrixCUDAPfS_S_i
        .type           _Z10matrixCUDAPfS_S_i,@function
        .size           _Z10matrixCUDAPfS_S_i,(.L_x_5 - _Z10matrixCUDAPfS_S_i)
        .other          _Z10matrixCUDAPfS_S_i,@"STO_CUDA_ENTRY STV_DEFAULT"
_Z10matrixCUDAPfS_S_i:
.text._Z10matrixCUDAPfS_S_i:
[----:B------:R-:W-:Y:S01]  /*0000*/  LDC R1, c[0x0][0x37c] ;  /* 0x0000df00ff017b82 */ /* 0x000fe20000000800 */
[----:B------:R-:W0:Y:S07]  /*0010*/  S2R R4, SR_TID.X ;  /* 0x0000000000047919 */ /* 0x000e2e0000002100 */
[----:B------:R-:W1:Y:S01]  /*0020*/  S2UR UR5, SR_CTAID.Y ;  /* 0x00000000000579c3 */ /* 0x000e620000002600 */
[----:B------:R-:W0:Y:S01]  /*0030*/  LDCU UR6, c[0x0][0x360] ;  /* 0x00006c00ff0677ac */ /* 0x000e220008000800 */
[----:B------:R-:W0:Y:S01]  /*0040*/  S2R R3, SR_CTAID.X ;  /* 0x0000000000037919 */ /* 0x000e220000002500 */
[----:B------:R-:W1:Y:S01]  /*0050*/  LDCU UR4, c[0x0][0x364] ;  /* 0x00006c80ff0477ac */ /* 0x000e620008000800 */
[----:B------:R-:W2:Y:S04]  /*0060*/  S2R R7, SR_TID.Y ;  /* 0x0000000000077919 */ /* 0x000ea80000002200 */
[----:B------:R-:W3:Y:S01]  /*0070*/  LDC R0, c[0x0][0x398] ;  /* 0x0000e600ff007b82 */ /* 0x000ee20000000800 */
[----:B-1----:R-:W-:Y:S01]  /*0080*/  UIMAD UR4, UR4, UR5, URZ ;  /* 0x00000005040472a4 */ /* 0x002fe2000f8e02ff */
[----:B0-----:R-:W-:-:S05]  /*0090*/  IMAD R4, R3, UR6, R4 ;  /* 0x0000000603047c24 */ /* 0x001fca000f8e0204 */
[----:B--2---:R-:W-:-:S04]  /*00a0*/  IADD3 R3, PT, PT, R7, UR4, RZ ;  /* 0x0000000407037c10 */ /* 0x004fc8000fffe0ff */
[----:B------:R-:W-:-:S04]  /*00b0*/  VIMNMX R5, PT, PT, R4, R3, !PT ;  /* 0x0000000304057248 */ /* 0x000fc80007fe0100 */
[----:B---3--:R-:W-:-:S13]  /*00c0*/  ISETP.GE.AND P0, PT, R5, R0, PT ;  /* 0x000000000500720c */ /* 0x008fda0003f06270 */
[----:B------:R-:W-:Y:S05]  /*00d0*/  @P0 EXIT ;  /* 0x000000000000094d */ /* 0x000fea0003800000 */
[C---:B------:R-:W-:Y:S01]  /*00e0*/  ISETP.GE.U32.AND P1, PT, R0.reuse, 0x8, PT ;  /* 0x000000080000780c */ /* 0x040fe20003f26070 */
[----:B------:R-:W0:Y:S01]  /*00f0*/  LDCU.64 UR6, c[0x0][0x358] ;  /* 0x00006b00ff0677ac */ /* 0x000e220008000a00 */
[----:B------:R-:W-:Y:S01]  /*0100*/  LOP3.LUT R2, R0, 0x7, RZ, 0xc0, !PT ;  /* 0x0000000700027812 */ /* 0x000fe200078ec0ff */
[----:B------:R-:W-:Y:S02]  /*0110*/  HFMA2 R5, -RZ, RZ, 0, 0 ;  /* 0x00000000ff057431 */ /* 0x000fe400000001ff */
[----:B------:R-:W-:Y:S02]  /*0120*/  IMAD R4, R4, R0, RZ ;  /* 0x0000000004047224 */ /* 0x000fe400078e02ff */
[----:B------:R-:W-:Y:S01]  /*0130*/  HFMA2 R10, -RZ, RZ, 0, 0 ;  /* 0x00000000ff0a7431 */ /* 0x000fe200000001ff */
[----:B------:R-:W-:Y:S02]  /*0140*/  ISETP.NE.AND P0, PT, R2, RZ, PT ;  /* 0x000000ff0200720c */ /* 0x000fe40003f05270 */
[----:B------:R-:W-:-:S03]  /*0150*/  MOV R12, RZ ;  /* 0x000000ff000c7202 */ /* 0x000fc60000000f00 */
[----:B------:R-:W-:Y:S08]  /*0160*/  @!P1 BRA `(.L_x_0) ;  /* 0x00000004004c9947 */ /* 0x000ff00003800000 */
[C---:B------:R-:W-:Y:S01]  /*0170*/  LOP3.LUT R5, R0.reuse, 0x7ffffff8, RZ, 0xc0, !PT ;  /* 0x7ffffff800057812 */ /* 0x040fe200078ec0ff */
[C---:B------:R-:W-:Y:S01]  /*0180*/  IMAD R11, R0.reuse, 0x3, R3 ;  /* 0x00000003000b7824 */ /* 0x040fe200078e0203 */
[C---:B------:R-:W-:Y:S01]  /*0190*/  IADD3 R7, PT, PT, R0.reuse, UR4, R7 ;  /* 0x0000000400077c10 */ /* 0x040fe2000fffe007 */
[C-C-:B------:R-:W-:Y:S01]  /*01a0*/  IMAD R15, R0.reuse, 0x5, R3.reuse ;  /* 0x00000005000f7824 */ /* 0x140fe200078e0203 */
[CC--:B------:R-:W-:Y:S01]  /*01b0*/  LEA R9, R0.reuse, R3.reuse, 0x1 ;  /* 0x0000000300097211 */ /* 0x0c0fe200078e08ff */
[C-C-:B------:R-:W-:Y:S01]  /*01c0*/  IMAD R25, R0.reuse, 0x6, R3.reuse ;  /* 0x0000000600197824 */ /* 0x140fe200078e0203 */
[C---:B------:R-:W-:Y:S01]  /*01d0*/  LEA R13, R0.reuse, R3, 0x2 ;  /* 0x00000003000d7211 */ /* 0x040fe200078e10ff */
[----:B------:R-:W-:Y:S01]  /*01e0*/  IMAD R27, R0, 0x7, R3 ;  /* 0x00000007001b7824 */ /* 0x000fe200078e0203 */
[----:B------:R-:W-:Y:S02]  /*01f0*/  MOV R12, RZ ;  /* 0x000000ff000c7202 */ /* 0x000fe40000000f00 */
[----:B------:R-:W-:-:S02]  /*0200*/  MOV R29, R4 ;  /* 0x00000004001d7202 */ /* 0x000fc40000000f00 */
[----:B------:R-:W-:Y:S02]  /*0210*/  MOV R8, R3 ;  /* 0x0000000300087202 */ /* 0x000fe40000000f00 */
[----:B------:R-:W-:-:S07]  /*0220*/  IADD3 R6, PT, PT, -R5, RZ, RZ ;  /* 0x000000ff05067210 */ /* 0x000fce0007ffe1ff */
.L_x_1:
[----:B------:R-:W1:Y:S08]  /*0230*/  LDC.64 R16, c[0x0][0x388] ;  /* 0x0000e200ff107b82 */ /* 0x000e700000000a00 */
[----:B------:R-:W2:Y:S01]  /*0240*/  LDC.64 R20, c[0x0][0x380] ;  /* 0x0000e000ff147b82 */ /* 0x000ea20000000a00 */
[----:B-1----:R-:W-:-:S06]  /*0250*/  IMAD.WIDE.U32 R18, R8, 0x4, R16 ;  /* 0x0000000408127825 */ /* 0x002fcc00078e0010 */
[----:B0-----:R-:W3:Y:S01]  /*0260*/  LDG.E R19, desc[UR6][R18.64] ;  /* 0x0000000612137981 */ /* 0x001ee2000c1e1900 */
[----:B--2---:R-:W-:-:S05]  /*0270*/  IMAD.WIDE R20, R29, 0x4, R20 ;  /* 0x000000041d147825 */ /* 0x004fca00078e0214 */
[----:B------:R-:W3:Y:S01]  /*0280*/  LDG.E R14, desc[UR6][R20.64] ;  /* 0x00000006140e7981 */ /* 0x000ee2000c1e1900 */
[----:B------:R-:W-:-:S03]  /*0290*/  IMAD.WIDE.U32 R22, R7, 0x4, R16 ;  /* 0x0000000407167825 */ /* 0x000fc600078e0010 */
[----:B------:R-:W2:Y:S04]  /*02a0*/  LDG.E R26, desc[UR6][R20.64+0x4] ;  /* 0x00000406141a7981 */ /* 0x000ea8000c1e1900 */
[----:B------:R-:W2:Y:S01]  /*02b0*/  LDG.E R22, desc[UR6][R22.64] ;  /* 0x0000000616167981 */ /* 0x000ea2000c1e1900 */
[----:B---3--:R-:W-:Y:S01]  /*02c0*/  FFMA R28, -R14, R19, R12 ;  /* 0x000000130e1c7223 */ /* 0x008fe2000000010c */
[----:B------:R-:W-:Y:S02]  /*02d0*/  IMAD.WIDE.U32 R18, R9, 0x4, R16 ;  /* 0x0000000409127825 */ /* 0x000fe400078e0010 */
[----:B------:R-:W3:Y:S04]  /*02e0*/  LDG.E R14, desc[UR6][R20.64+0x8] ;  /* 0x00000806140e7981 */ /* 0x000ee8000c1e1900 */
[----:B------:R0:W3:Y:S01]  /*02f0*/  LDG.E R12, desc[UR6][R18.64] ;  /* 0x00000006120c7981 */ /* 0x0000e2000c1e1900 */
[----:B------:R-:W-:-:S04]  /*0300*/  FADD R24, -R28, R10 ;  /* 0x0000000a1c187221 */ /* 0x000fc80000000100 */
[----:B------:R-:W-:-:S04]  /*0310*/  FADD R10, R24, -R10 ;  /* 0x8000000a180a7221 */ /* 0x000fc80000000000 */
[----:B------:R-:W-:-:S04]  /*0320*/  FADD R10, R28, R10 ;  /* 0x0000000a1c0a7221 */ /* 0x000fc80000000000 */
[----:B--2---:R-:W-:Y:S01]  /*0330*/  FFMA R28, -R26, R22, R10 ;  /* 0x000000161a1c7223 */ /* 0x004fe2000000010a */
[----:B------:R-:W-:Y:S01]  /*0340*/  IMAD.WIDE.U32 R22, R11, 0x4, R16 ;  /* 0x000000040b167825 */ /* 0x000fe200078e0010 */
[----:B------:R-:W2:Y:S03]  /*0350*/  LDG.E R10, desc[UR6][R20.64+0xc] ;  /* 0x00000c06140a7981 */ /* 0x000ea6000c1e1900 */
[C---:B------:R-:W-:Y:S02]  /*0360*/  FADD R26, R24.reuse, -R28 ;  /* 0x8000001c181a7221 */ /* 0x040fe40000000000 */
[----:B------:R-:W2:Y:S02]  /*0370*/  LDG.E R23, desc[UR6][R22.64] ;  /* 0x0000000616177981 */ /* 0x000ea4000c1e1900 */
[----:B------:R-:W-:-:S04]  /*0380*/  FADD R24, -R24, R26 ;  /* 0x0000001a18187221 */ /* 0x000fc80000000100 */
[----:B0-----:R-:W-:-:S04]  /*0390*/  FADD R19, R28, R24 ;  /* 0x000000181c137221 */ /* 0x001fc80000000000 */
[----:B---3--:R-:W-:Y:S01]  /*03a0*/  FFMA R24, -R14, R12, R19 ;  /* 0x0000000c0e187223 */ /* 0x008fe20000000113 */
[----:B------:R-:W-:Y:S01]  /*03b0*/  IMAD.WIDE.U32 R18, R13, 0x4, R16 ;  /* 0x000000040d127825 */ /* 0x000fe200078e0010 */
[----:B------:R-:W3:Y:S05]  /*03c0*/  LDG.E R12, desc[UR6][R20.64+0x10] ;  /* 0x00001006140c7981 */ /* 0x000eea000c1e1900 */
[----:B------:R0:W3:Y:S01]  /*03d0*/  LDG.E R18, desc[UR6][R18.64] ;  /* 0x0000000612127981 */ /* 0x0000e2000c1e1900 */
[----:B------:R-:W-:-:S04]  /*03e0*/  FADD R14, R26, -R24 ;  /* 0x800000181a0e7221 */ /* 0x000fc80000000000 */
[----:B------:R-:W-:-:S04]  /*03f0*/  FADD R26, -R26, R14 ;  /* 0x0000000e1a1a7221 */ /* 0x000fc80000000100 */
[----:B------:R-:W-:-:S04]  /*0400*/  FADD R26, R24, R26 ;  /* 0x0000001a181a7221 */ /* 0x000fc80000000000 */
[----:B--2---:R-:W-:Y:S01]  /*0410*/  FFMA R26, -R10, R23, R26 ;  /* 0x000000170a1a7223 */ /* 0x004fe2000000011a */
[----:B------:R-:W-:-:S04]  /*0420*/  IMAD.WIDE.U32 R22, R15, 0x4, R16 ;  /* 0x000000040f167825 */ /* 0x000fc800078e0010 */
[C---:B------:R-:W-:Y:S02]  /*0430*/  FADD R10, R14.reuse, -R26 ;  /* 0x8000001a0e0a7221 */ /* 0x040fe40000000000 */
[----:B------:R1:W2:Y:S02]  /*0440*/  LDG.E R22, desc[UR6][R22.64] ;  /* 0x0000000616167981 */ /* 0x0002a4000c1e1900 */
[----:B------:R-:W-:Y:S02]  /*0450*/  FADD R24, -R14, R10 ;  /* 0x0000000a0e187221 */ /* 0x000fe40000000100 */
[----:B------:R-:W2:Y:S02]  /*0460*/  LDG.E R14, desc[UR6][R20.64+0x14] ;  /* 0x00001406140e7981 */ /* 0x000ea4000c1e1900 */
[----:B0-----:R-:W-:Y:S02]  /*0470*/  FADD R19, R26, R24 ;  /* 0x000000181a137221 */ /* 0x001fe40000000000 */
[----:B------:R-:W4:Y:S04]  /*0480*/  LDG.E R24, desc[UR6][R20.64+0x18] ;  /* 0x0000180614187981 */ /* 0x000f28000c1e1900 */
[----:B------:R-:W5:Y:S01]  /*0490*/  LDG.E R26, desc[UR6][R20.64+0x1c] ;  /* 0x00001c06141a7981 */ /* 0x000f62000c1e1900 */
[----:B---3--:R-:W-:Y:S01]  /*04a0*/  FFMA R12, -R12, R18, R19 ;  /* 0x000000120c0c7223 */ /* 0x008fe20000000113 */
[----:B------:R-:W-:-:S06]  /*04b0*/  IMAD.WIDE.U32 R18, R25, 0x4, R16 ;  /* 0x0000000419127825 */ /* 0x000fcc00078e0010 */
[----:B------:R-:W4:Y:S01]  /*04c0*/  LDG.E R19, desc[UR6][R18.64] ;  /* 0x0000000612137981 */ /* 0x000f22000c1e1900 */
[----:B------:R-:W-:-:S06]  /*04d0*/  IMAD.WIDE.U32 R16, R27, 0x4, R16 ;  /* 0x000000041b107825 */ /* 0x000fcc00078e0010 */
[----:B------:R-:W5:Y:S01]  /*04e0*/  LDG.E R16, desc[UR6][R16.64] ;  /* 0x0000000610107981 */ /* 0x000f62000c1e1900 */
[----:B-1----:R-:W-:-:S04]  /*04f0*/  FADD R23, R10, -R12 ;  /* 0x8000000c0a177221 */ /* 0x002fc80000000000 */
[----:B------:R-:W-:-:S04]  /*0500*/  FADD R10, -R10, R23 ;  /* 0x000000170a0a7221 */ /* 0x000fc80000000100 */
[----:B------:R-:W-:-:S04]  /*0510*/  FADD R10, R12, R10 ;  /* 0x0000000a0c0a7221 */ /* 0x000fc80000000000 */
[----:B--2---:R-:W-:-:S04]  /*0520*/  FFMA R10, -R14, R22, R10 ;  /* 0x000000160e0a7223 */ /* 0x004fc8000000010a */
[----:B------:R-:W-:-:S04]  /*0530*/  FADD R12, R23, -R10 ;  /* 0x8000000a170c7221 */ /* 0x000fc80000000000 */
[----:B------:R-:W-:-:S04]  /*0540*/  FADD R23, -R23, R12 ;  /* 0x0000000c17177221 */ /* 0x000fc80000000100 */
[----:B------:R-:W-:Y:S01]  /*0550*/  FADD R23, R10, R23 ;  /* 0x000000170a177221 */ /* 0x000fe20000000000 */
[----:B------:R-:W-:-:S04]  /*0560*/  IADD3 R6, PT, PT, R6, 0x8, RZ ;  /* 0x0000000806067810 */ /* 0x000fc80007ffe0ff */
[----:B------:R-:W-:Y:S02]  /*0570*/  ISETP.NE.AND P1, PT, R6, RZ, PT ;  /* 0x000000ff0600720c */ /* 0x000fe40003f25270 */
[C---:B------:R-:W-:Y:S02]  /*0580*/  LEA R8, R0.reuse, R8, 0x3 ;  /* 0x0000000800087211 */ /* 0x040fe400078e18ff */
[C---:B------:R-:W-:Y:S02]  /*0590*/  LEA R7, R0.reuse, R7, 0x3 ;  /* 0x0000000700077211 */ /* 0x040fe400078e18ff */
[C---:B------:R-:W-:Y:S02]  /*05a0*/  LEA R9, R0.reuse, R9, 0x3 ;  /* 0x0000000900097211 */ /* 0x040fe400078e18ff */
[C---:B------:R-:W-:Y:S02]  /*05b0*/  LEA R11, R0.reuse, R11, 0x3 ;  /* 0x0000000b000b7211 */ /* 0x040fe400078e18ff */
[----:B------:R-:W-:-:S02]  /*05c0*/  LEA R13, R0, R13, 0x3 ;  /* 0x0000000d000d7211 */ /* 0x000fc400078e18ff */
[C---:B------:R-:W-:Y:S02]  /*05d0*/  LEA R15, R0.reuse, R15, 0x3 ;  /* 0x0000000f000f7211 */ /* 0x040fe400078e18ff */
[C---:B------:R-:W-:Y:S02]  /*05e0*/  LEA R25, R0.reuse, R25, 0x3 ;  /* 0x0000001900197211 */ /* 0x040fe400078e18ff */
[----:B------:R-:W-:Y:S02]  /*05f0*/  LEA R27, R0, R27, 0x3 ;  /* 0x0000001b001b7211 */ /* 0x000fe400078e18ff */
[----:B------:R-:W-:Y:S01]  /*0600*/  IADD3 R29, PT, PT, R29, 0x8, RZ ;  /* 0x000000081d1d7810 */ /* 0x000fe20007ffe0ff */
[----:B----4-:R-:W-:-:S04]  /*0610*/  FFMA R19, -R24, R19, R23 ;  /* 0x0000001318137223 */ /* 0x010fc80000000117 */
[----:B------:R-:W-:-:S04]  /*0620*/  FADD R23, R12, -R19 ;  /* 0x800000130c177221 */ /* 0x000fc80000000000 */
[----:B------:R-:W-:-:S04]  /*0630*/  FADD R12, -R12, R23 ;  /* 0x000000170c0c7221 */ /* 0x000fc80000000100 */
[----:B------:R-:W-:-:S04]  /*0640*/  FADD R19, R19, R12 ;  /* 0x0000000c13137221 */ /* 0x000fc80000000000 */
[----:B-----5:R-:W-:-:S04]  /*0650*/  FFMA R16, -R26, R16, R19 ;  /* 0x000000101a107223 */ /* 0x020fc80000000113 */
[----:B------:R-:W-:-:S04]  /*0660*/  FADD R10, R23, -R16 ;  /* 0x80000010170a7221 */ /* 0x000fc80000000000 */
[----:B------:R-:W-:-:S04]  /*0670*/  FADD R23, -R23, R10 ;  /* 0x0000000a17177221 */ /* 0x000fc80000000100 */
[----:B------:R-:W-:Y:S01]  /*0680*/  FADD R12, R16, R23 ;  /* 0x00000017100c7221 */ /* 0x000fe20000000000 */
[----:B------:R-:W-:Y:S06]  /*0690*/  @P1 BRA `(.L_x_1) ;  /* 0xfffffff800e41947 */ /* 0x000fec000383ffff */
.L_x_0:
[----:B------:R-:W-:Y:S05]  /*06a0*/  @!P0 BRA `(.L_x_2) ;  /* 0x0000000400308947 */ /* 0x000fea0003800000 */
[----:B------:R-:W-:Y:S02]  /*06b0*/  ISETP.GE.U32.AND P0, PT, R2, 0x4, PT ;  /* 0x000000040200780c */ /* 0x000fe40003f06070 */
[----:B------:R-:W-:-:S04]  /*06c0*/  LOP3.LUT R13, R0, 0x3, RZ, 0xc0, !PT ;  /* 0x00000003000d7812 */ /* 0x000fc800078ec0ff */
[----:B------:R-:W-:-:S07]  /*06d0*/  ISETP.NE.AND P1, PT, R13, RZ, PT ;  /* 0x000000ff0d00720c */ /* 0x000fce0003f25270 */
[----:B------:R-:W-:Y:S06]  /*06e0*/  @!P0 BRA `(.L_x_3) ;  /* 0x0000000000948947 */ /* 0x000fec0003800000 */
[----:B------:R-:W1:Y:S01]  /*06f0*/  LDC.64 R8, c[0x0][0x388] ;  /* 0x0000e200ff087b82 */ /* 0x000e620000000a00 */
[----:B------:R-:W-:Y:S01]  /*0700*/  IADD3 R11, PT, PT, R4, R5, RZ ;  /* 0x00000005040b7210 */ /* 0x000fe20007ffe0ff */
[----:B------:R-:W-:-:S06]  /*0710*/  IMAD R15, R5, R0, R3 ;  /* 0x00000000050f7224 */ /* 0x000fcc00078e0203 */
[----:B------:R-:W2:Y:S01]  /*0720*/  LDC.64 R6, c[0x0][0x380] ;  /* 0x0000e000ff067b82 */ /* 0x000ea20000000a00 */
[----:B-1----:R-:W-:-:S04]  /*0730*/  IMAD.WIDE.U32 R18, R15, 0x4, R8 ;  /* 0x000000040f127825 */ /* 0x002fc800078e0008 */
[----:B--2---:R-:W-:Y:S02]  /*0740*/  IMAD.WIDE R6, R11, 0x4, R6 ;  /* 0x000000040b067825 */ /* 0x004fe400078e0206 */
[----:B0-----:R-:W2:Y:S04]  /*0750*/  LDG.E R18, desc[UR6][R18.64] ;  /* 0x0000000612127981 */ /* 0x001ea8000c1e1900 */
[----:B------:R-:W2:Y:S01]  /*0760*/  LDG.E R21, desc[UR6][R6.64] ;  /* 0x0000000606157981 */ /* 0x000ea2000c1e1900 */
[----:B------:R-:W-:-:S03]  /*0770*/  IADD3 R15, PT, PT, R15, R0, RZ ;  /* 0x000000000f0f7210 */ /* 0x000fc60007ffe0ff */
[----:B------:R-:W3:Y:S02]  /*0780*/  LDG.E R11, desc[UR6][R6.64+0x4] ;  /* 0x00000406060b7981 */ /* 0x000ee4000c1e1900 */
[C-C-:B------:R-:W-:Y:S01]  /*0790*/  IMAD.WIDE.U32 R16, R15.reuse, 0x4, R8.reuse ;  /* 0x000000040f107825 */ /* 0x140fe200078e0008 */
[-C--:B------:R-:W-:Y:S01]  /*07a0*/  IADD3 R23, PT, PT, R15, R0.reuse, RZ ;  /* 0x000000000f177210 */ /* 0x080fe20007ffe0ff */
[----:B------:R-:W4:Y:S04]  /*07b0*/  LDG.E R2, desc[UR6][R6.64+0x8] ;  /* 0x0000080606027981 */ /* 0x000f28000c1e1900 */
[----:B------:R0:W3:Y:S01]  /*07c0*/  LDG.E R16, desc[UR6][R16.64] ;  /* 0x0000000610107981 */ /* 0x0000e2000c1e1900 */
[C---:B------:R-:W-:Y:S01]  /*07d0*/  IMAD.WIDE.U32 R14, R23.reuse, 0x4, R8 ;  /* 0x00000004170e7825 */ /* 0x040fe200078e0008 */
[----:B------:R-:W-:-:S02]  /*07e0*/  IADD3 R23, PT, PT, R23, R0, RZ ;  /* 0x0000000017177210 */ /* 0x000fc40007ffe0ff */
[----:B------:R1:W5:Y:S04]  /*07f0*/  LDG.E R19, desc[UR6][R6.64+0xc] ;  /* 0x00000c0606137981 */ /* 0x000368000c1e1900 */
[----:B------:R-:W4:Y:S01]  /*0800*/  LDG.E R15, desc[UR6][R14.64] ;  /* 0x000000060e0f7981 */ /* 0x000f22000c1e1900 */
[----:B------:R-:W-:-:S06]  /*0810*/  IMAD.WIDE.U32 R8, R23, 0x4, R8 ;  /* 0x0000000417087825 */ /* 0x000fcc00078e0008 */
[----:B------:R-:W5:Y:S01]  /*0820*/  LDG.E R8, desc[UR6][R8.64] ;  /* 0x0000000608087981 */ /* 0x000f62000c1e1900 */
[----:B------:R-:W-:Y:S01]  /*0830*/  IADD3 R5, PT, PT, R5, 0x4, RZ ;  /* 0x0000000405057810 */ /* 0x000fe20007ffe0ff */
[----:B--2---:R-:W-:-:S04]  /*0840*/  FFMA R21, -R21, R18, R12 ;  /* 0x0000001215157223 */ /* 0x004fc8000000010c */
[----:B0-----:R-:W-:-:S04]  /*0850*/  FADD R17, R10, -R21 ;  /* 0x800000150a117221 */ /* 0x001fc80000000000 */
[----:B------:R-:W-:-:S04]  /*0860*/  FADD R10, -R10, R17 ;  /* 0x000000110a0a7221 */ /* 0x000fc80000000100 */
[----:B------:R-:W-:-:S04]  /*0870*/  FADD R10, R21, R10 ;  /* 0x0000000a150a7221 */ /* 0x000fc80000000000 */
[----:B---3--:R-:W-:-:S04]  /*0880*/  FFMA R10, -R11, R16, R10 ;  /* 0x000000100b0a7223 */ /* 0x008fc8000000010a */
[----:B------:R-:W-:-:S04]  /*0890*/  FADD R12, R17, -R10 ;  /* 0x8000000a110c7221 */ /* 0x000fc80000000000 */
[----:B------:R-:W-:-:S04]  /*08a0*/  FADD R17, -R17, R12 ;  /* 0x0000000c11117221 */ /* 0x000fc80000000100 */
[----:B------:R-:W-:-:S04]  /*08b0*/  FADD R17, R10, R17 ;  /* 0x000000110a117221 */ /* 0x000fc80000000000 */
[----:B----4-:R-:W-:-:S04]  /*08c0*/  FFMA R15, -R2, R15, R17 ;  /* 0x0000000f020f7223 */ /* 0x010fc80000000111 */
[----:B-1----:R-:W-:-:S04]  /*08d0*/  FADD R7, R12, -R15 ;  /* 0x8000000f0c077221 */ /* 0x002fc80000000000 */
[----:B------:R-:W-:-:S04]  /*08e0*/  FADD R12, -R12, R7 ;  /* 0x000000070c0c7221 */ /* 0x000fc80000000100 */
[----:B------:R-:W-:-:S04]  /*08f0*/  FADD R12, R15, R12 ;  /* 0x0000000c0f0c7221 */ /* 0x000fc80000000000 */
[----:B-----5:R-:W-:-:S04]  /*0900*/  FFMA R12, -R19, R8, R12 ;  /* 0x00000008130c7223 */ /* 0x020fc8000000010c */
[----:B------:R-:W-:-:S04]  /*0910*/  FADD R10, R7, -R12 ;  /* 0x8000000c070a7221 */ /* 0x000fc80000000000 */
[----:B------:R-:W-:-:S04]  /*0920*/  FADD R7, -R7, R10 ;  /* 0x0000000a07077221 */ /* 0x000fc80000000100 */
[----:B------:R-:W-:-:S07]  /*0930*/  FADD R12, R12, R7 ;  /* 0x000000070c0c7221 */ /* 0x000fce0000000000 */
.L_x_3:
[----:B------:R-:W-:Y:S05]  /*0940*/  @!P1 BRA `(.L_x_2) ;  /* 0x0000000000889947 */ /* 0x000fea0003800000 */
[----:B------:R-:W1:Y:S01]  /*0950*/  LDC.64 R6, c[0x0][0x388] ;  /* 0x0000e200ff067b82 */ /* 0x000e620000000a00 */
[----:B------:R-:W-:-:S07]  /*0960*/  ISETP.NE.AND P0, PT, R13, 0x1, PT ;  /* 0x000000010d00780c */ /* 0x000fce0003f05270 */
[----:B------:R-:W2:Y:S06]  /*0970*/  LDC.64 R14, c[0x0][0x380] ;  /* 0x0000e000ff0e7b82 */ /* 0x000eac0000000a00 */
[----:B------:R-:W-:Y:S01]  /*0980*/  @P0 IADD3 R9, PT, PT, R4, R5, RZ ;  /* 0x0000000504090210 */ /* 0x000fe20007ffe0ff */
[----:B------:R-:W-:Y:S01]  /*0990*/  @P0 IMAD R21, R5, R0, R3 ;  /* 0x0000000005150224 */ /* 0x000fe200078e0203 */
[----:B------:R-:W3:Y:S03]  /*09a0*/  LDC.64 R16, c[0x0][0x380] ;  /* 0x0000e000ff107b82 */ /* 0x000ee60000000a00 */
[----:B-1----:R-:W-:Y:S01]  /*09b0*/  @P0 IMAD.WIDE.U32 R18, R21, 0x4, R6 ;  /* 0x0000000415120825 */ /* 0x002fe200078e0006 */
[----:B------:R-:W-:-:S04]  /*09c0*/  LOP3.LUT R2, R0, 0x1, RZ, 0xc0, !PT ;  /* 0x0000000100027812 */ /* 0x000fc800078ec0ff */
[----:B0-----:R0:W4:Y:S01]  /*09d0*/  @P0 LDG.E R11, desc[UR6][R18.64] ;  /* 0x00000006120b0981 */ /* 0x001122000c1e1900 */
[----:B--2---:R-:W-:Y:S02]  /*09e0*/  @P0 IMAD.WIDE R14, R9, 0x4, R14 ;  /* 0x00000004090e0825 */ /* 0x004fe400078e020e */
[----:B------:R-:W1:Y:S03]  /*09f0*/  LDC.64 R8, c[0x0][0x388] ;  /* 0x0000e200ff087b82 */ /* 0x000e660000000a00 */
[----:B------:R-:W4:Y:S01]  /*0a00*/  @P0 LDG.E R13, desc[UR6][R14.64] ;  /* 0x000000060e0d0981 */ /* 0x000f22000c1e1900 */
[----:B------:R-:W-:Y:S02]  /*0a10*/  @P0 IADD3 R21, PT, PT, R21, R0, RZ ;  /* 0x0000000015150210 */ /* 0x000fe40007ffe0ff */
[----:B------:R-:W-:-:S03]  /*0a20*/  ISETP.NE.U32.AND P1, PT, R2, 0x1, PT ;  /* 0x000000010200780c */ /* 0x000fc60003f25070 */
[----:B------:R-:W-:Y:S01]  /*0a30*/  @P0 IMAD.WIDE.U32 R6, R21, 0x4, R6 ;  /* 0x0000000415060825 */ /* 0x000fe200078e0006 */
[----:B------:R-:W-:Y:S01]  /*0a40*/  @P0 IADD3 R5, PT, PT, R5, 0x2, RZ ;  /* 0x0000000205050810 */ /* 0x000fe20007ffe0ff */
[----:B------:R-:W2:Y:S04]  /*0a50*/  @P0 LDG.E R21, desc[UR6][R14.64+0x4] ;  /* 0x000004060e150981 */ /* 0x000ea8000c1e1900 */
[----:B------:R-:W2:Y:S04]  /*0a60*/  @P0 LDG.E R6, desc[UR6][R6.64] ;  /* 0x0000000606060981 */ /* 0x000ea8000c1e1900 */
[----:B0-----:R-:W-:Y:S01]  /*0a70*/  @!P1 IADD3 R19, PT, PT, R4, R5, RZ ;  /* 0x0000000504139210 */ /* 0x001fe20007ffe0ff */
[----:B------:R-:W-:-:S04]  /*0a80*/  @!P1 IMAD R5, R5, R0, R3 ;  /* 0x0000000005059224 */ /* 0x000fc800078e0203 */
[----:B---3--:R-:W-:-:S04]  /*0a90*/  @!P1 IMAD.WIDE R16, R19, 0x4, R16 ;  /* 0x0000000413109825 */ /* 0x008fc800078e0210 */
[----:B-1----:R-:W-:Y:S02]  /*0aa0*/  @!P1 IMAD.WIDE.U32 R8, R5, 0x4, R8 ;  /* 0x0000000405089825 */ /* 0x002fe400078e0008 */
[----:B------:R-:W3:Y:S04]  /*0ab0*/  @!P1 LDG.E R17, desc[UR6][R16.64] ;  /* 0x0000000610119981 */ /* 0x000ee8000c1e1900 */
[----:B------:R-:W3:Y:S01]  /*0ac0*/  @!P1 LDG.E R8, desc[UR6][R8.64] ;  /* 0x0000000608089981 */ /* 0x000ee2000c1e1900 */
[----:B----4-:R-:W-:-:S04]  /*0ad0*/  @P0 FFMA R11, -R13, R11, R12 ;  /* 0x0000000b0d0b0223 */ /* 0x010fc8000000010c */
[----:B------:R-:W-:-:S04]  /*0ae0*/  @P0 FADD R5, R10, -R11 ;  /* 0x8000000b0a050221 */ /* 0x000fc80000000000 */
[----:B------:R-:W-:-:S04]  /*0af0*/  @P0 FADD R0, -R10, R5 ;  /* 0x000000050a000221 */ /* 0x000fc80000000100 */
[----:B------:R-:W-:-:S04]  /*0b00*/  @P0 FADD R0, R11, R0 ;  /* 0x000000000b000221 */ /* 0x000fc80000000000 */
[----:B--2---:R-:W-:-:S04]  /*0b10*/  @P0 FFMA R0, -R21, R6, R0 ;  /* 0x0000000615000223 */ /* 0x004fc80000000100 */
[----:B------:R-:W-:-:S04]  /*0b20*/  @P0 FADD R10, R5, -R0 ;  /* 0x80000000050a0221 */ /* 0x000fc80000000000 */
[----:B------:R-:W-:-:S04]  /*0b30*/  @P0 FADD R5, -R5, R10 ;  /* 0x0000000a05050221 */ /* 0x000fc80000000100 */
[----:B------:R-:W-:-:S04]  /*0b40*/  @P0 FADD R12, R0, R5 ;  /* 0x00000005000c0221 */ /* 0x000fc80000000000 */
[----:B---3--:R-:W-:-:S04]  /*0b50*/  @!P1 FFMA R5, -R17, R8, R12 ;  /* 0x0000000811059223 */ /* 0x008fc8000000010c */
[----:B------:R-:W-:-:S07]  /*0b60*/  @!P1 FADD R10, R10, -R5 ;  /* 0x800000050a0a9221 */ /* 0x000fce0000000000 */
.L_x_2:
[----:B------:R-:W1:Y:S01]  /*0b70*/  LDC.64 R6, c[0x0][0x390] ;  /* 0x0000e400ff067b82 */ /* 0x000e620000000a00 */
[----:B------:R-:W-:-:S05]  /*0b80*/  IADD3 R3, PT, PT, R3, R4, RZ ;  /* 0x0000000403037210 */ /* 0x000fca0007ffe0ff */
[----:B-1----:R-:W-:-:S05]  /*0b90*/  IMAD.WIDE R2, R3, 0x4, R6 ;  /* 0x0000000403027825 */ /* 0x002fca00078e0206 */
[----:B0-----:R-:W-:Y:S01]  /*0ba0*/  STG.E desc[UR6][R2.64], R10 ;  /* 0x0000000a02007986 */ /* 0x001fe2000c101906 */
[----:B------:R-:W-:Y:S05]  /*0bb0*/  EXIT ;  /* 0x000000000000794d */ /* 0x000fea0003800000 */
.L_x_4:
[----:B------:R-:W-:-:S00]  /*0bc0*/  BRA `(.L_x_4) ;  /* 0xfffffffc00fc7947 */ /* 0x000fc0000383ffff */
[----:B------:R-:W-:-:S00]  /*0bd0*/  NOP ;  /* 0x0000000000007918 */ /* 0x000fc00000000000 */
        /* <DEDUP_REMOVED lines=10> */
.L_x_5:


//--------------------- .nv.shared.reserved.0     --------------------------
	.section	.nv.shared.reserved.0,"aw",@nobits
	.weak		__nv_reservedSMEM_offset_0_alias
	.size		__nv_reservedSMEM_offset_0_alias, 0, 64
	.other		__nv_reservedSMEM_offset_0_alias,@"STO_CUDA_RESERVED_SHARED STV_DEFAULT"
__nv_reservedSMEM_offset_0_alias:
	.zero		0
	.zero		64


//--------------------- .nv.constant0._Z10matrixCUDAPfS_S_i --------------------------
	.section	.nv.constant0._Z10matrixCUDAPfS_S_i,"a",@progbits
	.sectionflags	@""
	.align	4
.nv.constant0._Z10matrixCUDAPfS_S_i:
	.zero		924


//--------------------- SYMBOLS --------------------------

	.type		.nv.reservedSmem.offset0,@object
	.size		.nv.reservedSmem.offset0,0x4
